//
// Generated by NVIDIA NVVM Compiler
//
// Compiler Build ID: CL-36424714
// Cuda compilation tools, release 13.0, V13.0.88
// Based on NVVM 20.0.0
//

.version 9.0
.target sm_100
.address_size 64

	// .globl	_Z3addPiS_S_

.visible .entry _Z3addPiS_S_(
	.param .u64 .ptr .align 1 _Z3addPiS_S__param_0,
	.param .u64 .ptr .align 1 _Z3addPiS_S__param_1,
	.param .u64 .ptr .align 1 _Z3addPiS_S__param_2
)
{
	.reg .pred 	%p<3>;
	.reg .b32 	%r<13>;
	.reg .b64 	%rd<11>;

	ld.param.u64 	%rd4, [_Z3addPiS_S__param_0];
	ld.param.u64 	%rd5, [_Z3addPiS_S__param_1];
	ld.param.u64 	%rd6, [_Z3addPiS_S__param_2];
	mov.u32 	%r6, %tid.x;
	mov.u32 	%r7, %ctaid.x;
	mov.u32 	%r1, %ntid.x;
	mad.lo.s32 	%r12, %r7, %r1, %r6;
	setp.gt.s32 	%p1, %r12, 40959;
	@%p1 bra 	$L__BB0_3;
	mov.u32 	%r8, %nctaid.x;
	mul.lo.s32 	%r3, %r1, %r8;
	cvta.to.global.u64 	%rd1, %rd4;
	cvta.to.global.u64 	%rd2, %rd5;
	cvta.to.global.u64 	%rd3, %rd6;
$L__BB0_2:
	mul.wide.s32 	%rd7, %r12, 4;
	add.s64 	%rd8, %rd1, %rd7;
	ld.global.u32 	%r9, [%rd8];
	add.s64 	%rd9, %rd2, %rd7;
	ld.global.u32 	%r10, [%rd9];
	add.s32 	%r11, %r10, %r9;
	add.s64 	%rd10, %rd3, %rd7;
	st.global.u32 	[%rd10], %r11;
	add.s32 	%r12, %r12, %r3;
	setp.lt.s32 	%p2, %r12, 40960;
	@%p2 bra 	$L__BB0_2;
$L__BB0_3:
	ret;

}


// ===== COMPILED SASS (sm_100) =====

	.target	sm_100

	.elftype	@"ET_EXEC"


//--------------------- .note.nv.tkinfo           --------------------------
	.section	.note.nv.tkinfo,"",@"SHT_NOTE"
	.sectionflags	@"SHF_NOTE_NV_TKINFO"
	.tkinfo
        /*0018*/ 	.word	0x00000002
        /*0030*/ 	.string	""
        /*0030*/ 	.string	"ptxas"
        /*0030*/ 	.string	"Cuda compilation tools, release 13.0, V13.0.88"
        /*0030*/ 	.string	"Build cuda_13.0.r13.0/compiler.36424714_0"
        /*0030*/ 	.string	"-arch sm_100 -m 64 "



//--------------------- .note.nv.cuinfo           --------------------------
	.section	.note.nv.cuinfo,"",@"SHT_NOTE"
	.sectionflags	@"SHF_NOTE_NV_CUINFO"
        /*0018*/ 	.short	0x0002
        /*001a*/ 	.short	0x0064
        /*001c*/ 	.short	0x0082
	.zero		2


//--------------------- .nv.info                  --------------------------
	.section	.nv.info,"",@"SHT_CUDA_INFO"
	.align	4


	//----- nvinfo : EIATTR_REGCOUNT
	.align		4
        /*0000*/ 	.byte	0x04, 0x2f
        /*0002*/ 	.short	(.L_1 - .L_0)
	.align		4
.L_0:
        /*0004*/ 	.word	index@(_Z3addPiS_S_)
        /*0008*/ 	.word	0x00000014


	//----- nvinfo : EIATTR_FRAME_SIZE
	.align		4
.L_1:
        /*000c*/ 	.byte	0x04, 0x11
        /*000e*/ 	.short	(.L_3 - .L_2)
	.align		4
.L_2:
        /*0010*/ 	.word	index@(_Z3addPiS_S_)
        /*0014*/ 	.word	0x00000000


	//----- nvinfo : EIATTR_MIN_STACK_SIZE
	.align		4
.L_3:
        /*0018*/ 	.byte	0x04, 0x12
        /*001a*/ 	.short	(.L_5 - .L_4)
	.align		4
.L_4:
        /*001c*/ 	.word	index@(_Z3addPiS_S_)
        /*0020*/ 	.word	0x00000000
.L_5:


//--------------------- .nv.compat                --------------------------
	.section	.nv.compat,"",@"SHT_CUDA_COMPAT_INFO"
	.align	4
        /*0000*/ 	.byte	0x02, 0x09, 0x00, 0x00, 0x02, 0x02, 0x01, 0x00, 0x02, 0x05, 0x05, 0x00, 0x03, 0x07, 0x01, 0x01
        /*0010*/ 	.byte	0x02, 0x03, 0x00, 0x00, 0x02, 0x06, 0x01, 0x00, 0x04, 0x0b, 0x08, 0x00, 0x09, 0x00, 0x00, 0x00
        /*0020*/ 	.byte	0x00, 0x00, 0x00, 0x00


//--------------------- .nv.info._Z3addPiS_S_     --------------------------
	.section	.nv.info._Z3addPiS_S_,"",@"SHT_CUDA_INFO"
	.sectionflags	@""
	.align	4


	//----- nvinfo : EIATTR_CUDA_API_VERSION
	.align		4
        /*0000*/ 	.byte	0x04, 0x37
        /*0002*/ 	.short	(.L_7 - .L_6)
.L_6:
        /*0004*/ 	.word	0x00000082


	//----- nvinfo : EIATTR_KPARAM_INFO
	.align		4
.L_7:
        /*0008*/ 	.byte	0x04, 0x17
        /*000a*/ 	.short	(.L_9 - .L_8)
.L_8:
        /*000c*/ 	.word	0x00000000
        /*0010*/ 	.short	0x0002
        /*0012*/ 	.short	0x0010
        /*0014*/ 	.byte	0x00, 0xf5, 0x21, 0x00


	//----- nvinfo : EIATTR_KPARAM_INFO
	.align		4
.L_9:
        /*0018*/ 	.byte	0x04, 0x17
        /*001a*/ 	.short	(.L_11 - .L_10)
.L_10:
        /*001c*/ 	.word	0x00000000
        /*0020*/ 	.short	0x0001
        /*0022*/ 	.short	0x0008
        /*0024*/ 	.byte	0x00, 0xf5, 0x21, 0x00


	//----- nvinfo : EIATTR_KPARAM_INFO
	.align		4
.L_11:
        /*0028*/ 	.byte	0x04, 0x17
        /*002a*/ 	.short	(.L_13 - .L_12)
.L_12:
        /*002c*/ 	.word	0x00000000
        /*0030*/ 	.short	0x0000
        /*0032*/ 	.short	0x0000
        /*0034*/ 	.byte	0x00, 0xf5, 0x21, 0x00


	//----- nvinfo : EIATTR_SPARSE_MMA_MASK
	.align		4
.L_13:
        /*0038*/ 	.byte	0x03, 0x50
        /*003a*/ 	.short	0x0000


	//----- nvinfo : EIATTR_MAXREG_COUNT
	.align		4
        /*003c*/ 	.byte	0x03, 0x1b
        /*003e*/ 	.short	0x00ff


	//----- nvinfo : EIATTR_MERCURY_ISA_VERSION
	.align		4
        /*0040*/ 	.byte	0x03, 0x5f
        /*0042*/ 	.short	0x0101


	//----- nvinfo : EIATTR_VRC_CTA_INIT_COUNT
	.align		4
        /*0044*/ 	.byte	0x02, 0x4a
	.zero		1
	.zero		1


	//----- nvinfo : EIATTR_EXIT_INSTR_OFFSETS
	.align		4
        /*0048*/ 	.byte	0x04, 0x1c
        /*004a*/ 	.short	(.L_15 - .L_14)


	//   ....[0]....
.L_14:
        /*004c*/ 	.word	0x00000060


	//   ....[1]....
        /*0050*/ 	.word	0x00000170


	//----- nvinfo : EIATTR_CRS_STACK_SIZE
	.align		4
.L_15:
        /*0054*/ 	.byte	0x04, 0x1e
        /*0056*/ 	.short	(.L_17 - .L_16)
.L_16:
        /*0058*/ 	.word	0x00000000


	//----- nvinfo : EIATTR_CBANK_PARAM_SIZE
	.align		4
.L_17:
        /*005c*/ 	.byte	0x03, 0x19
        /*005e*/ 	.short	0x0018


	//----- nvinfo : EIATTR_PARAM_CBANK
	.align		4
        /*0060*/ 	.byte	0x04, 0x0a
        /*0062*/ 	.short	(.L_19 - .L_18)
	.align		4
.L_18:
        /*0064*/ 	.word	index@(.nv.constant0._Z3addPiS_S_)
        /*0068*/ 	.short	0x0380
        /*006a*/ 	.short	0x0018


	//----- nvinfo : EIATTR_SW_WAR
	.align		4
.L_19:
        /*006c*/ 	.byte	0x04, 0x36
        /*006e*/ 	.short	(.L_21 - .L_20)
.L_20:
        /*0070*/ 	.word	0x00000008
.L_21:


//--------------------- .nv.callgraph             --------------------------
	.section	.nv.callgraph,"",@"SHT_CUDA_CALLGRAPH"
	.align	4
	.sectionentsize	8
	.align		4
        /*0000*/ 	.word	0x00000000
	.align		4
        /*0004*/ 	.word	0xffffffff
	.align		4
        /*0008*/ 	.word	0x00000000
	.align		4
        /*000c*/ 	.word	0xfffffffe
	.align		4
        /*0010*/ 	.word	0x00000000
	.align		4
        /*0014*/ 	.word	0xfffffffd
	.align		4
        /*0018*/ 	.word	0x00000000
	.align		4
        /*001c*/ 	.word	0xfffffffc


//--------------------- .text._Z3addPiS_S_        --------------------------
	.section	.text._Z3addPiS_S_,"ax",@progbits
	.align	128
        .global         _Z3addPiS_S_
        .type           _Z3addPiS_S_,@function
        .size           _Z3addPiS_S_,(.L_x_2 - _Z3addPiS_S_)
        .other          _Z3addPiS_S_,@"STO_CUDA_ENTRY STV_DEFAULT"
_Z3addPiS_S_:
.text._Z3addPiS_S_:
[----:B------:R-:W-:Y:S01]  /*0000*/  LDC R1, c[0x0][0x37c] ;  /* 0x0000df00ff017b82 */ /* 0x000fe20000000800 */
[----:B------:R-:W0:Y:S07]  /*0010*/  S2R R0, SR_TID.X ;  /* 0x0000000000007919 */ /* 0x000e2e0000002100 */
[----:B------:R-:W0:Y:S08]  /*0020*/  S2UR UR4, SR_CTAID.X ;  /* 0x00000000000479c3 */ /* 0x000e300000002500 */
[----:B------:R-:W0:Y:S02]  /*0030*/  LDC R15, c[0x0][0x360] ;  /* 0x0000d800ff0f7b82 */ /* 0x000e240000000800 */
[----:B0-----:R-:W-:-:S05]  /*0040*/  IMAD R0, R15, UR4, R0 ;  /* 0x000000040f007c24 */ /* 0x001fca000f8e0200 */
[----:B------:R-:W-:-:S13]  /*0050*/  ISETP.GT.AND P0, PT, R0, 0x9fff, PT ;  /* 0x00009fff0000780c */ /* 0x000fda0003f04270 */
[----:B------:R-:W-:Y:S05]  /*0060*/  @P0 EXIT ;  /* 0x000000000000094d */ /* 0x000fea0003800000 */
[----:B------:R-:W0:Y:S01]  /*0070*/  LDC.64 R12, c[0x0][0x390] ;  /* 0x0000e400ff0c7b82 */ /* 0x000e220000000a00 */
[----:B------:R-:W1:Y:S01]  /*0080*/  LDCU UR4, c[0x0][0x370] ;  /* 0x00006e00ff0477ac */ /* 0x000e620008000800 */
[----:B------:R-:W2:Y:S06]  /*0090*/  LDCU.64 UR6, c[0x0][0x358] ;  /* 0x00006b00ff0677ac */ /* 0x000eac0008000a00 */
[----:B------:R-:W3:Y:S08]  /*00a0*/  LDC.64 R8, c[0x0][0x380] ;  /* 0x0000e000ff087b82 */ /* 0x000ef00000000a00 */
[----:B------:R-:W4:Y:S01]  /*00b0*/  LDC.64 R10, c[0x0][0x388] ;  /* 0x0000e200ff0a7b82 */ /* 0x000f220000000a00 */
[----:B-1----:R-:W-:-:S07]  /*00c0*/  IMAD R15, R15, UR4, RZ ;  /* 0x000000040f0f7c24 */ /* 0x002fce000f8e02ff */
.L_x_0:
[----:B---3--:R-:W-:-:S04]  /*00d0*/  IMAD.WIDE R2, R0, 0x4, R8 ;  /* 0x0000000400027825 */ /* 0x008fc800078e0208 */
[C---:B----4-:R-:W-:Y:S02]  /*00e0*/  IMAD.WIDE R4, R0.reuse, 0x4, R10 ;  /* 0x0000000400047825 */ /* 0x050fe400078e020a */
[----:B--2---:R-:W2:Y:S04]  /*00f0*/  LDG.E R2, desc[UR6][R2.64] ;  /* 0x0000000602027981 */ /* 0x004ea8000c1e1900 */
[----:B------:R-:W2:Y:S01]  /*0100*/  LDG.E R5, desc[UR6][R4.64] ;  /* 0x0000000604057981 */ /* 0x000ea2000c1e1900 */
[----:B01----:R-:W-:Y:S01]  /*0110*/  IMAD.WIDE R6, R0, 0x4, R12 ;  /* 0x0000000400067825 */ /* 0x003fe200078e020c */
[----:B------:R-:W-:-:S04]  /*0120*/  IADD3 R0, PT, PT, R15, R0, RZ ;  /* 0x000000000f007210 */ /* 0x000fc80007ffe0ff */
[----:B------:R-:W-:Y:S02]  /*0130*/  ISETP.GE.AND P0, PT, R0, 0xa000, PT ;  /* 0x0000a0000000780c */ /* 0x000fe40003f06270 */
[----:B--2---:R-:W-:-:S05]  /*0140*/  IADD3 R17, PT, PT, R2, R5, RZ ;  /* 0x0000000502117210 */ /* 0x004fca0007ffe0ff */
[----:B------:R1:W-:Y:S06]  /*0150*/  STG.E desc[UR6][R6.64], R17 ;  /* 0x0000001106007986 */ /* 0x0003ec000c101906 */
[----:B------:R-:W-:Y:S05]  /*0160*/  @!P0 BRA `(.L_x_0) ;  /* 0xfffffffc00d88947 */ /* 0x000fea000383ffff */
[----:B------:R-:W-:Y:S05]  /*0170*/  EXIT ;  /* 0x000000000000794d */ /* 0x000fea0003800000 */
.L_x_1:
[----:B------:R-:W-:-:S00]  /*0180*/  BRA `(.L_x_1) ;  /* 0xfffffffc00fc7947 */ /* 0x000fc0000383ffff */
[----:B------:R-:W-:-:S00]  /*0190*/  NOP ;  /* 0x0000000000007918 */ /* 0x000fc00000000000 */
        /* <DEDUP_REMOVED lines=14> */
.L_x_2:


//--------------------- .nv.shared.reserved.0     --------------------------
	.section	.nv.shared.reserved.0,"aw",@nobits
	.weak		__nv_reservedSMEM_offset_0_alias
	.size		__nv_reservedSMEM_offset_0_alias, 0, 64
	.other		__nv_reservedSMEM_offset_0_alias,@"STO_CUDA_RESERVED_SHARED STV_DEFAULT"
__nv_reservedSMEM_offset_0_alias:
	.zero		0
	.zero		64


//--------------------- .nv.constant0._Z3addPiS_S_ --------------------------
	.section	.nv.constant0._Z3addPiS_S_,"a",@progbits
	.sectionflags	@""
	.align	4
.nv.constant0._Z3addPiS_S_:
	.zero		920


//--------------------- SYMBOLS --------------------------

	.type		.nv.reservedSmem.offset0,@object
	.size		.nv.reservedSmem.offset0,0x4
